//
// Generated by NVIDIA NVVM Compiler
//
// Compiler Build ID: CL-36424714
// Cuda compilation tools, release 13.0, V13.0.88
// Based on NVVM 20.0.0
//

.version 9.0
.target sm_100
.address_size 64

	// .globl	_Z16grayscale_filterPhS_ii

.visible .entry _Z16grayscale_filterPhS_ii(
	.param .u64 .ptr .align 1 _Z16grayscale_filterPhS_ii_param_0,
	.param .u64 .ptr .align 1 _Z16grayscale_filterPhS_ii_param_1,
	.param .u32 _Z16grayscale_filterPhS_ii_param_2,
	.param .u32 _Z16grayscale_filterPhS_ii_param_3
)
{
	.reg .pred 	%p<4>;
	.reg .b16 	%rs<4>;
	.reg .b32 	%r<16>;
	.reg .b32 	%f<7>;
	.reg .b64 	%rd<9>;

	ld.param.u64 	%rd1, [_Z16grayscale_filterPhS_ii_param_0];
	ld.param.u64 	%rd2, [_Z16grayscale_filterPhS_ii_param_1];
	ld.param.u32 	%r3, [_Z16grayscale_filterPhS_ii_param_2];
	ld.param.u32 	%r4, [_Z16grayscale_filterPhS_ii_param_3];
	mov.u32 	%r6, %ctaid.x;
	mov.u32 	%r7, %ntid.x;
	mov.u32 	%r8, %tid.x;
	mad.lo.s32 	%r1, %r6, %r7, %r8;
	mov.u32 	%r9, %ctaid.y;
	mov.u32 	%r10, %ntid.y;
	mov.u32 	%r11, %tid.y;
	mad.lo.s32 	%r12, %r9, %r10, %r11;
	setp.ge.s32 	%p1, %r1, %r3;
	setp.ge.s32 	%p2, %r12, %r4;
	or.pred  	%p3, %p1, %p2;
	@%p3 bra 	$L__BB0_2;
	cvta.to.global.u64 	%rd3, %rd1;
	cvta.to.global.u64 	%rd4, %rd2;
	mad.lo.s32 	%r13, %r3, %r12, %r1;
	mul.lo.s32 	%r14, %r13, 3;
	cvt.s64.s32 	%rd5, %r14;
	add.s64 	%rd6, %rd3, %rd5;
	ld.global.u8 	%rs1, [%rd6];
	ld.global.u8 	%rs2, [%rd6+1];
	ld.global.u8 	%rs3, [%rd6+2];
	cvt.rn.f32.u16 	%f1, %rs1;
	cvt.rn.f32.u16 	%f2, %rs2;
	mul.f32 	%f3, %f2, 0f3F1645A2;
	fma.rn.f32 	%f4, %f1, 0f3E991687, %f3;
	cvt.rn.f32.u16 	%f5, %rs3;
	fma.rn.f32 	%f6, %f5, 0f3DE978D5, %f4;
	cvt.rzi.u32.f32 	%r15, %f6;
	cvt.s64.s32 	%rd7, %r13;
	add.s64 	%rd8, %rd4, %rd7;
	st.global.u8 	[%rd8], %r15;
$L__BB0_2:
	ret;

}


// ===== COMPILED SASS (sm_100) =====

	.target	sm_100

	.elftype	@"ET_EXEC"


//--------------------- .note.nv.tkinfo           --------------------------
	.section	.note.nv.tkinfo,"",@"SHT_NOTE"
	.sectionflags	@"SHF_NOTE_NV_TKINFO"
	.tkinfo
        /*0018*/ 	.word	0x00000002
        /*0030*/ 	.string	""
        /*0030*/ 	.string	"ptxas"
        /*0030*/ 	.string	"Cuda compilation tools, release 13.0, V13.0.88"
        /*0030*/ 	.string	"Build cuda_13.0.r13.0/compiler.36424714_0"
        /*0030*/ 	.string	"-arch sm_100 -m 64 "



//--------------------- .note.nv.cuinfo           --------------------------
	.section	.note.nv.cuinfo,"",@"SHT_NOTE"
	.sectionflags	@"SHF_NOTE_NV_CUINFO"
        /*0018*/ 	.short	0x0002
        /*001a*/ 	.short	0x0064
        /*001c*/ 	.short	0x0082
	.zero		2


//--------------------- .nv.info                  --------------------------
	.section	.nv.info,"",@"SHT_CUDA_INFO"
	.align	4


	//----- nvinfo : EIATTR_REGCOUNT
	.align		4
        /*0000*/ 	.byte	0x04, 0x2f
        /*0002*/ 	.short	(.L_1 - .L_0)
	.align		4
.L_0:
        /*0004*/ 	.word	index@(_Z16grayscale_filterPhS_ii)
        /*0008*/ 	.word	0x0000000a


	//----- nvinfo : EIATTR_FRAME_SIZE
	.align		4
.L_1:
        /*000c*/ 	.byte	0x04, 0x11
        /*000e*/ 	.short	(.L_3 - .L_2)
	.align		4
.L_2:
        /*0010*/ 	.word	index@(_Z16grayscale_filterPhS_ii)
        /*0014*/ 	.word	0x00000000


	//----- nvinfo : EIATTR_MIN_STACK_SIZE
	.align		4
.L_3:
        /*0018*/ 	.byte	0x04, 0x12
        /*001a*/ 	.short	(.L_5 - .L_4)
	.align		4
.L_4:
        /*001c*/ 	.word	index@(_Z16grayscale_filterPhS_ii)
        /*0020*/ 	.word	0x00000000
.L_5:


//--------------------- .nv.compat                --------------------------
	.section	.nv.compat,"",@"SHT_CUDA_COMPAT_INFO"
	.align	4
        /*0000*/ 	.byte	0x02, 0x09, 0x00, 0x00, 0x02, 0x02, 0x01, 0x00, 0x02, 0x05, 0x05, 0x00, 0x03, 0x07, 0x01, 0x01
        /*0010*/ 	.byte	0x02, 0x03, 0x00, 0x00, 0x02, 0x06, 0x01, 0x00, 0x04, 0x0b, 0x08, 0x00, 0x09, 0x00, 0x00, 0x00
        /*0020*/ 	.byte	0x00, 0x00, 0x00, 0x00


//--------------------- .nv.info._Z16grayscale_filterPhS_ii --------------------------
	.section	.nv.info._Z16grayscale_filterPhS_ii,"",@"SHT_CUDA_INFO"
	.sectionflags	@""
	.align	4


	//----- nvinfo : EIATTR_CUDA_API_VERSION
	.align		4
        /*0000*/ 	.byte	0x04, 0x37
        /*0002*/ 	.short	(.L_7 - .L_6)
.L_6:
        /*0004*/ 	.word	0x00000082


	//----- nvinfo : EIATTR_KPARAM_INFO
	.align		4
.L_7:
        /*0008*/ 	.byte	0x04, 0x17
        /*000a*/ 	.short	(.L_9 - .L_8)
.L_8:
        /*000c*/ 	.word	0x00000000
        /*0010*/ 	.short	0x0003
        /*0012*/ 	.short	0x0014
        /*0014*/ 	.byte	0x00, 0xf0, 0x11, 0x00


	//----- nvinfo : EIATTR_KPARAM_INFO
	.align		4
.L_9:
        /*0018*/ 	.byte	0x04, 0x17
        /*001a*/ 	.short	(.L_11 - .L_10)
.L_10:
        /*001c*/ 	.word	0x00000000
        /*0020*/ 	.short	0x0002
        /*0022*/ 	.short	0x0010
        /*0024*/ 	.byte	0x00, 0xf0, 0x11, 0x00


	//----- nvinfo : EIATTR_KPARAM_INFO
	.align		4
.L_11:
        /*0028*/ 	.byte	0x04, 0x17
        /*002a*/ 	.short	(.L_13 - .L_12)
.L_12:
        /*002c*/ 	.word	0x00000000
        /*0030*/ 	.short	0x0001
        /*0032*/ 	.short	0x0008
        /*0034*/ 	.byte	0x00, 0xf5, 0x21, 0x00


	//----- nvinfo : EIATTR_KPARAM_INFO
	.align		4
.L_13:
        /*0038*/ 	.byte	0x04, 0x17
        /*003a*/ 	.short	(.L_15 - .L_14)
.L_14:
        /*003c*/ 	.word	0x00000000
        /*0040*/ 	.short	0x0000
        /*0042*/ 	.short	0x0000
        /*0044*/ 	.byte	0x00, 0xf5, 0x21, 0x00


	//----- nvinfo : EIATTR_SPARSE_MMA_MASK
	.align		4
.L_15:
        /*0048*/ 	.byte	0x03, 0x50
        /*004a*/ 	.short	0x0000


	//----- nvinfo : EIATTR_MAXREG_COUNT
	.align		4
        /*004c*/ 	.byte	0x03, 0x1b
        /*004e*/ 	.short	0x00ff


	//----- nvinfo : EIATTR_MERCURY_ISA_VERSION
	.align		4
        /*0050*/ 	.byte	0x03, 0x5f
        /*0052*/ 	.short	0x0101


	//----- nvinfo : EIATTR_VRC_CTA_INIT_COUNT
	.align		4
        /*0054*/ 	.byte	0x02, 0x4a
	.zero		1
	.zero		1


	//----- nvinfo : EIATTR_EXIT_INSTR_OFFSETS
	.align		4
        /*0058*/ 	.byte	0x04, 0x1c
        /*005a*/ 	.short	(.L_17 - .L_16)


	//   ....[0]....
.L_16:
        /*005c*/ 	.word	0x000000c0


	//   ....[1]....
        /*0060*/ 	.word	0x00000200


	//----- nvinfo : EIATTR_CBANK_PARAM_SIZE
	.align		4
.L_17:
        /*0064*/ 	.byte	0x03, 0x19
        /*0066*/ 	.short	0x0018


	//----- nvinfo : EIATTR_PARAM_CBANK
	.align		4
        /*0068*/ 	.byte	0x04, 0x0a
        /*006a*/ 	.short	(.L_19 - .L_18)
	.align		4
.L_18:
        /*006c*/ 	.word	index@(.nv.constant0._Z16grayscale_filterPhS_ii)
        /*0070*/ 	.short	0x0380
        /*0072*/ 	.short	0x0018


	//----- nvinfo : EIATTR_SW_WAR
	.align		4
.L_19:
        /*0074*/ 	.byte	0x04, 0x36
        /*0076*/ 	.short	(.L_21 - .L_20)
.L_20:
        /*0078*/ 	.word	0x00000008
.L_21:


//--------------------- .nv.callgraph             --------------------------
	.section	.nv.callgraph,"",@"SHT_CUDA_CALLGRAPH"
	.align	4
	.sectionentsize	8
	.align		4
        /*0000*/ 	.word	0x00000000
	.align		4
        /*0004*/ 	.word	0xffffffff
	.align		4
        /*0008*/ 	.word	0x00000000
	.align		4
        /*000c*/ 	.word	0xfffffffe
	.align		4
        /*0010*/ 	.word	0x00000000
	.align		4
        /*0014*/ 	.word	0xfffffffd
	.align		4
        /*0018*/ 	.word	0x00000000
	.align		4
        /*001c*/ 	.word	0xfffffffc


//--------------------- .text._Z16grayscale_filterPhS_ii --------------------------
	.section	.text._Z16grayscale_filterPhS_ii,"ax",@progbits
	.align	128
        .global         _Z16grayscale_filterPhS_ii
        .type           _Z16grayscale_filterPhS_ii,@function
        .size           _Z16grayscale_filterPhS_ii,(.L_x_1 - _Z16grayscale_filterPhS_ii)
        .other          _Z16grayscale_filterPhS_ii,@"STO_CUDA_ENTRY STV_DEFAULT"
_Z16grayscale_filterPhS_ii:
.text._Z16grayscale_filterPhS_ii:
[----:B------:R-:W-:Y:S01]  /*0000*/  LDC R1, c[0x0][0x37c] ;  /* 0x0000df00ff017b82 */ /* 0x000fe20000000800 */
[----:B------:R-:W0:Y:S07]  /*0010*/  S2R R2, SR_TID.Y ;  /* 0x0000000000027919 */ /* 0x000e2e0000002200 */
[----:B------:R-:W1:Y:S01]  /*0020*/  LDC R0, c[0x0][0x360] ;  /* 0x0000d800ff007b82 */ /* 0x000e620000000800 */
[----:B------:R-:W2:Y:S01]  /*0030*/  LDCU.64 UR6, c[0x0][0x390] ;  /* 0x00007200ff0677ac */ /* 0x000ea20008000a00 */
[----:B------:R-:W1:Y:S06]  /*0040*/  S2R R5, SR_TID.X ;  /* 0x0000000000057919 */ /* 0x000e6c0000002100 */
[----:B------:R-:W0:Y:S08]  /*0050*/  S2UR UR5, SR_CTAID.Y ;  /* 0x00000000000579c3 */ /* 0x000e300000002600 */
[----:B------:R-:W0:Y:S08]  /*0060*/  LDC R3, c[0x0][0x364] ;  /* 0x0000d900ff037b82 */ /* 0x000e300000000800 */
[----:B------:R-:W1:Y:S01]  /*0070*/  S2UR UR4, SR_CTAID.X ;  /* 0x00000000000479c3 */ /* 0x000e620000002500 */
[----:B0-----:R-:W-:-:S05]  /*0080*/  IMAD R3, R3, UR5, R2 ;  /* 0x0000000503037c24 */ /* 0x001fca000f8e0202 */
[----:B--2---:R-:W-:Y:S01]  /*0090*/  ISETP.GE.AND P0, PT, R3, UR7, PT ;  /* 0x0000000703007c0c */ /* 0x004fe2000bf06270 */
[----:B-1----:R-:W-:-:S05]  /*00a0*/  IMAD R0, R0, UR4, R5 ;  /* 0x0000000400007c24 */ /* 0x002fca000f8e0205 */
[----:B------:R-:W-:-:S13]  /*00b0*/  ISETP.GE.OR P0, PT, R0, UR6, P0 ;  /* 0x0000000600007c0c */ /* 0x000fda0008706670 */
[----:B------:R-:W-:Y:S05]  /*00c0*/  @P0 EXIT ;  /* 0x000000000000094d */ /* 0x000fea0003800000 */
[----:B------:R-:W0:Y:S01]  /*00d0*/  LDCU.128 UR8, c[0x0][0x380] ;  /* 0x00007000ff0877ac */ /* 0x000e220008000c00 */
[----:B------:R-:W-:Y:S01]  /*00e0*/  IMAD R0, R3, UR6, R0 ;  /* 0x0000000603007c24 */ /* 0x000fe2000f8e0200 */
[----:B------:R-:W1:Y:S03]  /*00f0*/  LDCU.64 UR4, c[0x0][0x358] ;  /* 0x00006b00ff0477ac */ /* 0x000e660008000a00 */
[----:B------:R-:W-:-:S05]  /*0100*/  IMAD R3, R0, 0x3, RZ ;  /* 0x0000000300037824 */ /* 0x000fca00078e02ff */
[----:B0-----:R-:W-:-:S04]  /*0110*/  IADD3 R2, P0, PT, R3, UR8, RZ ;  /* 0x0000000803027c10 */ /* 0x001fc8000ff1e0ff */
[----:B------:R-:W-:-:S05]  /*0120*/  LEA.HI.X.SX32 R3, R3, UR9, 0x1, P0 ;  /* 0x0000000903037c11 */ /* 0x000fca00080f0eff */
[----:B-1----:R-:W2:Y:S04]  /*0130*/  LDG.E.U8 R5, desc[UR4][R2.64+0x1] ;  /* 0x0000010402057981 */ /* 0x002ea8000c1e1100 */
[----:B------:R-:W3:Y:S04]  /*0140*/  LDG.E.U8 R4, desc[UR4][R2.64] ;  /* 0x0000000402047981 */ /* 0x000ee8000c1e1100 */
[----:B------:R-:W4:Y:S01]  /*0150*/  LDG.E.U8 R6, desc[UR4][R2.64+0x2] ;  /* 0x0000020402067981 */ /* 0x000f22000c1e1100 */
[----:B--2---:R-:W-:Y:S02]  /*0160*/  I2FP.F32.U32 R5, R5 ;  /* 0x0000000500057245 */ /* 0x004fe40000201000 */
[----:B---3--:R-:W-:-:S03]  /*0170*/  I2FP.F32.U32 R4, R4 ;  /* 0x0000000400047245 */ /* 0x008fc60000201000 */
[----:B------:R-:W-:Y:S01]  /*0180*/  FMUL R5, R5, 0.58700001239776611328 ;  /* 0x3f1645a205057820 */ /* 0x000fe20000400000 */
[----:B----4-:R-:W-:-:S03]  /*0190*/  I2FP.F32.U32 R7, R6 ;  /* 0x0000000600077245 */ /* 0x010fc60000201000 */
[----:B------:R-:W-:-:S04]  /*01a0*/  FFMA R4, R4, 0.29899999499320983887, R5 ;  /* 0x3e99168704047823 */ /* 0x000fc80000000005 */
[----:B------:R-:W-:Y:S01]  /*01b0*/  FFMA R7, R7, 0.11400000005960464478, R4 ;  /* 0x3de978d507077823 */ /* 0x000fe20000000004 */
[----:B------:R-:W-:-:S04]  /*01c0*/  IADD3 R4, P0, PT, R0, UR10, RZ ;  /* 0x0000000a00047c10 */ /* 0x000fc8000ff1e0ff */
[----:B------:R-:W-:Y:S01]  /*01d0*/  LEA.HI.X.SX32 R5, R0, UR11, 0x1, P0 ;  /* 0x0000000b00057c11 */ /* 0x000fe200080f0eff */
[----:B------:R-:W0:Y:S04]  /*01e0*/  F2I.U32.TRUNC.NTZ R7, R7 ;  /* 0x0000000700077305 */ /* 0x000e28000020f000 */
[----:B0-----:R-:W-:Y:S01]  /*01f0*/  STG.E.U8 desc[UR4][R4.64], R7 ;  /* 0x0000000704007986 */ /* 0x001fe2000c101104 */
[----:B------:R-:W-:Y:S05]  /*0200*/  EXIT ;  /* 0x000000000000794d */ /* 0x000fea0003800000 */
.L_x_0:
[----:B------:R-:W-:-:S00]  /*0210*/  BRA `(.L_x_0) ;  /* 0xfffffffc00fc7947 */ /* 0x000fc0000383ffff */
[----:B------:R-:W-:-:S00]  /*0220*/  NOP ;  /* 0x0000000000007918 */ /* 0x000fc00000000000 */
        /* <DEDUP_REMOVED lines=13> */
.L_x_1:


//--------------------- .nv.shared.reserved.0     --------------------------
	.section	.nv.shared.reserved.0,"aw",@nobits
	.weak		__nv_reservedSMEM_offset_0_alias
	.size		__nv_reservedSMEM_offset_0_alias, 0, 64
	.other		__nv_reservedSMEM_offset_0_alias,@"STO_CUDA_RESERVED_SHARED STV_DEFAULT"
__nv_reservedSMEM_offset_0_alias:
	.zero		0
	.zero		64


//--------------------- .nv.constant0._Z16grayscale_filterPhS_ii --------------------------
	.section	.nv.constant0._Z16grayscale_filterPhS_ii,"a",@progbits
	.sectionflags	@""
	.align	4
.nv.constant0._Z16grayscale_filterPhS_ii:
	.zero		920


//--------------------- SYMBOLS --------------------------

	.type		.nv.reservedSmem.offset0,@object
	.size		.nv.reservedSmem.offset0,0x4
